//
// Generated by NVIDIA NVVM Compiler
//
// Compiler Build ID: CL-36424714
// Cuda compilation tools, release 13.0, V13.0.88
// Based on NVVM 20.0.0
//

.version 9.0
.target sm_100
.address_size 64

	// .globl	_Z8cuda_runPji

.visible .entry _Z8cuda_runPji(
	.param .u64 .ptr .align 1 _Z8cuda_runPji_param_0,
	.param .u32 _Z8cuda_runPji_param_1
)
{
	.reg .b32 	%r<8>;
	.reg .b64 	%rd<5>;
	.reg .b64 	%fd<3>;

	ld.param.u64 	%rd1, [_Z8cuda_runPji_param_0];
	ld.param.u32 	%r1, [_Z8cuda_runPji_param_1];
	cvta.to.global.u64 	%rd2, %rd1;
	mov.u32 	%r2, %ctaid.x;
	mov.u32 	%r3, %ctaid.y;
	cvt.rn.f64.u32 	%fd1, %r2;
	mul.f64 	%fd2, %fd1, 0d3FF4666666666666;
	cvt.rzi.s32.f64 	%r4, %fd2;
	shl.b32 	%r5, %r4, 16;
	or.b32  	%r6, %r5, -16777216;
	mad.lo.s32 	%r7, %r1, %r3, %r2;
	mul.wide.s32 	%rd3, %r7, 4;
	add.s64 	%rd4, %rd2, %rd3;
	st.global.u32 	[%rd4], %r6;
	ret;

}


// ===== COMPILED SASS (sm_100) =====

	.target	sm_100

	.elftype	@"ET_EXEC"


//--------------------- .note.nv.tkinfo           --------------------------
	.section	.note.nv.tkinfo,"",@"SHT_NOTE"
	.sectionflags	@"SHF_NOTE_NV_TKINFO"
	.tkinfo
        /*0018*/ 	.word	0x00000002
        /*0030*/ 	.string	""
        /*0030*/ 	.string	"ptxas"
        /*0030*/ 	.string	"Cuda compilation tools, release 13.0, V13.0.88"
        /*0030*/ 	.string	"Build cuda_13.0.r13.0/compiler.36424714_0"
        /*0030*/ 	.string	"-arch sm_100 -m 64 "



//--------------------- .note.nv.cuinfo           --------------------------
	.section	.note.nv.cuinfo,"",@"SHT_NOTE"
	.sectionflags	@"SHF_NOTE_NV_CUINFO"
        /*0018*/ 	.short	0x0002
        /*001a*/ 	.short	0x0064
        /*001c*/ 	.short	0x0082
	.zero		2


//--------------------- .nv.info                  --------------------------
	.section	.nv.info,"",@"SHT_CUDA_INFO"
	.align	4


	//----- nvinfo : EIATTR_REGCOUNT
	.align		4
        /*0000*/ 	.byte	0x04, 0x2f
        /*0002*/ 	.short	(.L_1 - .L_0)
	.align		4
.L_0:
        /*0004*/ 	.word	index@(_Z8cuda_runPji)
        /*0008*/ 	.word	0x0000000a


	//----- nvinfo : EIATTR_FRAME_SIZE
	.align		4
.L_1:
        /*000c*/ 	.byte	0x04, 0x11
        /*000e*/ 	.short	(.L_3 - .L_2)
	.align		4
.L_2:
        /*0010*/ 	.word	index@(_Z8cuda_runPji)
        /*0014*/ 	.word	0x00000000


	//----- nvinfo : EIATTR_MIN_STACK_SIZE
	.align		4
.L_3:
        /*0018*/ 	.byte	0x04, 0x12
        /*001a*/ 	.short	(.L_5 - .L_4)
	.align		4
.L_4:
        /*001c*/ 	.word	index@(_Z8cuda_runPji)
        /*0020*/ 	.word	0x00000000
.L_5:


//--------------------- .nv.compat                --------------------------
	.section	.nv.compat,"",@"SHT_CUDA_COMPAT_INFO"
	.align	4
        /*0000*/ 	.byte	0x02, 0x09, 0x00, 0x00, 0x02, 0x02, 0x01, 0x00, 0x02, 0x05, 0x05, 0x00, 0x03, 0x07, 0x01, 0x01
        /*0010*/ 	.byte	0x02, 0x03, 0x00, 0x00, 0x02, 0x06, 0x01, 0x00, 0x04, 0x0b, 0x08, 0x00, 0x01, 0x00, 0x00, 0x00
        /*0020*/ 	.byte	0x00, 0x00, 0x00, 0x00


//--------------------- .nv.info._Z8cuda_runPji   --------------------------
	.section	.nv.info._Z8cuda_runPji,"",@"SHT_CUDA_INFO"
	.sectionflags	@""
	.align	4


	//----- nvinfo : EIATTR_CUDA_API_VERSION
	.align		4
        /*0000*/ 	.byte	0x04, 0x37
        /*0002*/ 	.short	(.L_7 - .L_6)
.L_6:
        /*0004*/ 	.word	0x00000082


	//----- nvinfo : EIATTR_KPARAM_INFO
	.align		4
.L_7:
        /*0008*/ 	.byte	0x04, 0x17
        /*000a*/ 	.short	(.L_9 - .L_8)
.L_8:
        /*000c*/ 	.word	0x00000000
        /*0010*/ 	.short	0x0001
        /*0012*/ 	.short	0x0008
        /*0014*/ 	.byte	0x00, 0xf0, 0x11, 0x00


	//----- nvinfo : EIATTR_KPARAM_INFO
	.align		4
.L_9:
        /*0018*/ 	.byte	0x04, 0x17
        /*001a*/ 	.short	(.L_11 - .L_10)
.L_10:
        /*001c*/ 	.word	0x00000000
        /*0020*/ 	.short	0x0000
        /*0022*/ 	.short	0x0000
        /*0024*/ 	.byte	0x00, 0xf5, 0x21, 0x00


	//----- nvinfo : EIATTR_SPARSE_MMA_MASK
	.align		4
.L_11:
        /*0028*/ 	.byte	0x03, 0x50
        /*002a*/ 	.short	0x0000


	//----- nvinfo : EIATTR_MAXREG_COUNT
	.align		4
        /*002c*/ 	.byte	0x03, 0x1b
        /*002e*/ 	.short	0x00ff


	//----- nvinfo : EIATTR_MERCURY_ISA_VERSION
	.align		4
        /*0030*/ 	.byte	0x03, 0x5f
        /*0032*/ 	.short	0x0101


	//----- nvinfo : EIATTR_VRC_CTA_INIT_COUNT
	.align		4
        /*0034*/ 	.byte	0x02, 0x4a
	.zero		1
	.zero		1


	//----- nvinfo : EIATTR_EXIT_INSTR_OFFSETS
	.align		4
        /*0038*/ 	.byte	0x04, 0x1c
        /*003a*/ 	.short	(.L_13 - .L_12)


	//   ....[0]....
.L_12:
        /*003c*/ 	.word	0x00000100


	//----- nvinfo : EIATTR_CBANK_PARAM_SIZE
	.align		4
.L_13:
        /*0040*/ 	.byte	0x03, 0x19
        /*0042*/ 	.short	0x000c


	//----- nvinfo : EIATTR_PARAM_CBANK
	.align		4
        /*0044*/ 	.byte	0x04, 0x0a
        /*0046*/ 	.short	(.L_15 - .L_14)
	.align		4
.L_14:
        /*0048*/ 	.word	index@(.nv.constant0._Z8cuda_runPji)
        /*004c*/ 	.short	0x0380
        /*004e*/ 	.short	0x000c


	//----- nvinfo : EIATTR_SW_WAR
	.align		4
.L_15:
        /*0050*/ 	.byte	0x04, 0x36
        /*0052*/ 	.short	(.L_17 - .L_16)
.L_16:
        /*0054*/ 	.word	0x00000008
.L_17:


//--------------------- .nv.callgraph             --------------------------
	.section	.nv.callgraph,"",@"SHT_CUDA_CALLGRAPH"
	.align	4
	.sectionentsize	8
	.align		4
        /*0000*/ 	.word	0x00000000
	.align		4
        /*0004*/ 	.word	0xffffffff
	.align		4
        /*0008*/ 	.word	0x00000000
	.align		4
        /*000c*/ 	.word	0xfffffffe
	.align		4
        /*0010*/ 	.word	0x00000000
	.align		4
        /*0014*/ 	.word	0xfffffffd
	.align		4
        /*0018*/ 	.word	0x00000000
	.align		4
        /*001c*/ 	.word	0xfffffffc


//--------------------- .text._Z8cuda_runPji      --------------------------
	.section	.text._Z8cuda_runPji,"ax",@progbits
	.align	128
        .global         _Z8cuda_runPji
        .type           _Z8cuda_runPji,@function
        .size           _Z8cuda_runPji,(.L_x_1 - _Z8cuda_runPji)
        .other          _Z8cuda_runPji,@"STO_CUDA_ENTRY STV_DEFAULT"
_Z8cuda_runPji:
.text._Z8cuda_runPji:
[----:B------:R-:W-:Y:S08]  /*0000*/  LDC R1, c[0x0][0x37c] ;  /* 0x0000df00ff017b82 */ /* 0x000ff00000000800 */
[----:B------:R-:W0:Y:S01]  /*0010*/  S2UR UR6, SR_CTAID.X ;  /* 0x00000000000679c3 */ /* 0x000e220000002500 */
[----:B------:R-:W1:Y:S01]  /*0020*/  S2R R7, SR_CTAID.Y ;  /* 0x0000000000077919 */ /* 0x000e620000002600 */
[----:B------:R-:W-:Y:S01]  /*0030*/  UMOV UR4, 0x66666666 ;  /* 0x6666666600047882 */ /* 0x000fe20000000000 */
[----:B------:R-:W-:-:S05]  /*0040*/  UMOV UR5, 0x3ff46666 ;  /* 0x3ff4666600057882 */ /* 0x000fca0000000000 */
[----:B------:R-:W1:Y:S08]  /*0050*/  LDC R0, c[0x0][0x388] ;  /* 0x0000e200ff007b82 */ /* 0x000e700000000800 */
[----:B------:R-:W2:Y:S01]  /*0060*/  LDC.64 R4, c[0x0][0x380] ;  /* 0x0000e000ff047b82 */ /* 0x000ea20000000a00 */
[----:B0-----:R-:W0:Y:S01]  /*0070*/  I2F.F64.U32 R2, UR6 ;  /* 0x0000000600027d12 */ /* 0x001e220008201800 */
[----:B-1----:R-:W-:Y:S01]  /*0080*/  IMAD R7, R7, R0, UR6 ;  /* 0x0000000607077e24 */ /* 0x002fe2000f8e0200 */
[----:B0-----:R-:W-:Y:S01]  /*0090*/  DMUL R2, R2, UR4 ;  /* 0x0000000402027c28 */ /* 0x001fe20008000000 */
[----:B------:R-:W0:Y:S02]  /*00a0*/  LDCU.64 UR4, c[0x0][0x358] ;  /* 0x00006b00ff0477ac */ /* 0x000e240008000a00 */
[----:B--2---:R-:W-:-:S07]  /*00b0*/  IMAD.WIDE R4, R7, 0x4, R4 ;  /* 0x0000000407047825 */ /* 0x004fce00078e0204 */
[----:B------:R-:W1:Y:S02]  /*00c0*/  F2I.F64.TRUNC R2, R2 ;  /* 0x0000000200027311 */ /* 0x000e64000030d100 */
[----:B-1----:R-:W-:-:S04]  /*00d0*/  SHF.L.U32 R0, R2, 0x10, RZ ;  /* 0x0000001002007819 */ /* 0x002fc800000006ff */
[----:B------:R-:W-:-:S05]  /*00e0*/  LOP3.LUT R7, R0, 0xff000000, RZ, 0xfc, !PT ;  /* 0xff00000000077812 */ /* 0x000fca00078efcff */
[----:B0-----:R-:W-:Y:S01]  /*00f0*/  STG.E desc[UR4][R4.64], R7 ;  /* 0x0000000704007986 */ /* 0x001fe2000c101904 */
[----:B------:R-:W-:Y:S05]  /*0100*/  EXIT ;  /* 0x000000000000794d */ /* 0x000fea0003800000 */
.L_x_0:
[----:B------:R-:W-:-:S00]  /*0110*/  BRA `(.L_x_0) ;  /* 0xfffffffc00fc7947 */ /* 0x000fc0000383ffff */
[----:B------:R-:W-:-:S00]  /*0120*/  NOP ;  /* 0x0000000000007918 */ /* 0x000fc00000000000 */
        /* <DEDUP_REMOVED lines=13> */
.L_x_1:


//--------------------- .nv.shared.reserved.0     --------------------------
	.section	.nv.shared.reserved.0,"aw",@nobits
	.weak		__nv_reservedSMEM_offset_0_alias
	.size		__nv_reservedSMEM_offset_0_alias, 0, 64
	.other		__nv_reservedSMEM_offset_0_alias,@"STO_CUDA_RESERVED_SHARED STV_DEFAULT"
__nv_reservedSMEM_offset_0_alias:
	.zero		0
	.zero		64


//--------------------- .nv.constant0._Z8cuda_runPji --------------------------
	.section	.nv.constant0._Z8cuda_runPji,"a",@progbits
	.sectionflags	@""
	.align	4
.nv.constant0._Z8cuda_runPji:
	.zero		908


//--------------------- SYMBOLS --------------------------

	.type		.nv.reservedSmem.offset0,@object
	.size		.nv.reservedSmem.offset0,0x4
